//
// Generated by NVIDIA NVVM Compiler
//
// Compiler Build ID: CL-36424714
// Cuda compilation tools, release 13.0, V13.0.88
// Based on NVVM 20.0.0
//

.version 9.0
.target sm_100
.address_size 64

	// .globl	_Z20blelloch_scan_kernelPiPKii
.extern .shared .align 16 .b8 temp[];

.visible .entry _Z20blelloch_scan_kernelPiPKii(
	.param .u64 .ptr .align 1 _Z20blelloch_scan_kernelPiPKii_param_0,
	.param .u64 .ptr .align 1 _Z20blelloch_scan_kernelPiPKii_param_1,
	.param .u32 _Z20blelloch_scan_kernelPiPKii_param_2
)
{
	.reg .pred 	%p<12>;
	.reg .b32 	%r<54>;
	.reg .b64 	%rd<9>;

	ld.param.u64 	%rd3, [_Z20blelloch_scan_kernelPiPKii_param_0];
	ld.param.u64 	%rd4, [_Z20blelloch_scan_kernelPiPKii_param_1];
	ld.param.u32 	%r15, [_Z20blelloch_scan_kernelPiPKii_param_2];
	cvta.to.global.u64 	%rd5, %rd4;
	mov.u32 	%r1, %tid.x;
	shl.b32 	%r2, %r1, 1;
	setp.ge.s32 	%p1, %r2, %r15;
	mul.wide.u32 	%rd6, %r2, 4;
	add.s64 	%rd1, %rd5, %rd6;
	shl.b32 	%r16, %r1, 3;
	mov.u32 	%r17, temp;
	add.s32 	%r3, %r17, %r16;
	@%p1 bra 	$L__BB0_2;
	ld.global.u32 	%r19, [%rd1];
	st.shared.u32 	[%r3], %r19;
	bra.uni 	$L__BB0_3;
$L__BB0_2:
	mov.b32 	%r18, 0;
	st.shared.u32 	[%r3], %r18;
$L__BB0_3:
	add.s32 	%r4, %r2, 1;
	setp.ge.s32 	%p2, %r4, %r15;
	@%p2 bra 	$L__BB0_5;
	ld.global.u32 	%r21, [%rd1+4];
	st.shared.u32 	[%r3+4], %r21;
	bra.uni 	$L__BB0_6;
$L__BB0_5:
	mov.b32 	%r20, 0;
	st.shared.u32 	[%r3+4], %r20;
$L__BB0_6:
	shr.s32 	%r49, %r15, 1;
	setp.lt.s32 	%p3, %r49, 1;
	mov.b32 	%r51, 1;
	@%p3 bra 	$L__BB0_11;
	mov.b32 	%r51, 1;
$L__BB0_8:
	bar.sync 	0;
	setp.ge.s32 	%p4, %r1, %r49;
	@%p4 bra 	$L__BB0_10;
	mul.lo.s32 	%r24, %r51, %r4;
	shl.b32 	%r25, %r24, 2;
	add.s32 	%r27, %r17, %r25;
	ld.shared.u32 	%r28, [%r27+-4];
	shl.b32 	%r29, %r51, 2;
	add.s32 	%r30, %r27, %r29;
	ld.shared.u32 	%r31, [%r30+-4];
	add.s32 	%r32, %r31, %r28;
	st.shared.u32 	[%r30+-4], %r32;
$L__BB0_10:
	shl.b32 	%r51, %r51, 1;
	shr.u32 	%r9, %r49, 1;
	setp.gt.u32 	%p5, %r49, 1;
	mov.u32 	%r49, %r9;
	@%p5 bra 	$L__BB0_8;
$L__BB0_11:
	setp.ne.s32 	%p6, %r1, 0;
	@%p6 bra 	$L__BB0_13;
	shl.b32 	%r33, %r15, 2;
	add.s32 	%r35, %r17, %r33;
	mov.b32 	%r36, 0;
	st.shared.u32 	[%r35+-4], %r36;
$L__BB0_13:
	setp.lt.s32 	%p7, %r15, 2;
	@%p7 bra 	$L__BB0_18;
	mov.b32 	%r52, 1;
$L__BB0_15:
	shr.s32 	%r51, %r51, 1;
	bar.sync 	0;
	setp.ge.s32 	%p8, %r1, %r52;
	@%p8 bra 	$L__BB0_17;
	mul.lo.s32 	%r38, %r51, %r4;
	shl.b32 	%r39, %r38, 2;
	add.s32 	%r41, %r17, %r39;
	ld.shared.u32 	%r42, [%r41+-4];
	shl.b32 	%r43, %r51, 2;
	add.s32 	%r44, %r41, %r43;
	ld.shared.u32 	%r45, [%r44+-4];
	st.shared.u32 	[%r41+-4], %r45;
	add.s32 	%r46, %r45, %r42;
	st.shared.u32 	[%r44+-4], %r46;
$L__BB0_17:
	shl.b32 	%r52, %r52, 1;
	setp.lt.s32 	%p9, %r52, %r15;
	@%p9 bra 	$L__BB0_15;
$L__BB0_18:
	setp.ge.s32 	%p10, %r2, %r15;
	bar.sync 	0;
	cvta.to.global.u64 	%rd7, %rd3;
	add.s64 	%rd2, %rd7, %rd6;
	@%p10 bra 	$L__BB0_20;
	ld.shared.u32 	%r47, [%r3];
	st.global.u32 	[%rd2], %r47;
$L__BB0_20:
	setp.ge.s32 	%p11, %r4, %r15;
	@%p11 bra 	$L__BB0_22;
	ld.shared.u32 	%r48, [%r3+4];
	st.global.u32 	[%rd2+4], %r48;
$L__BB0_22:
	ret;

}


// ===== COMPILED SASS (sm_100) =====

	.target	sm_100

	.elftype	@"ET_EXEC"


//--------------------- .note.nv.tkinfo           --------------------------
	.section	.note.nv.tkinfo,"",@"SHT_NOTE"
	.sectionflags	@"SHF_NOTE_NV_TKINFO"
	.tkinfo
        /*0018*/ 	.word	0x00000002
        /*0030*/ 	.string	""
        /*0030*/ 	.string	"ptxas"
        /*0030*/ 	.string	"Cuda compilation tools, release 13.0, V13.0.88"
        /*0030*/ 	.string	"Build cuda_13.0.r13.0/compiler.36424714_0"
        /*0030*/ 	.string	"-arch sm_100 -m 64 "



//--------------------- .note.nv.cuinfo           --------------------------
	.section	.note.nv.cuinfo,"",@"SHT_NOTE"
	.sectionflags	@"SHF_NOTE_NV_CUINFO"
        /*0018*/ 	.short	0x0002
        /*001a*/ 	.short	0x0064
        /*001c*/ 	.short	0x0082
	.zero		2


//--------------------- .nv.info                  --------------------------
	.section	.nv.info,"",@"SHT_CUDA_INFO"
	.align	4


	//----- nvinfo : EIATTR_REGCOUNT
	.align		4
        /*0000*/ 	.byte	0x04, 0x2f
        /*0002*/ 	.short	(.L_1 - .L_0)
	.align		4
.L_0:
        /*0004*/ 	.word	index@(_Z20blelloch_scan_kernelPiPKii)
        /*0008*/ 	.word	0x0000000d


	//----- nvinfo : EIATTR_FRAME_SIZE
	.align		4
.L_1:
        /*000c*/ 	.byte	0x04, 0x11
        /*000e*/ 	.short	(.L_3 - .L_2)
	.align		4
.L_2:
        /*0010*/ 	.word	index@(_Z20blelloch_scan_kernelPiPKii)
        /*0014*/ 	.word	0x00000000


	//----- nvinfo : EIATTR_MIN_STACK_SIZE
	.align		4
.L_3:
        /*0018*/ 	.byte	0x04, 0x12
        /*001a*/ 	.short	(.L_5 - .L_4)
	.align		4
.L_4:
        /*001c*/ 	.word	index@(_Z20blelloch_scan_kernelPiPKii)
        /*0020*/ 	.word	0x00000000
.L_5:


//--------------------- .nv.compat                --------------------------
	.section	.nv.compat,"",@"SHT_CUDA_COMPAT_INFO"
	.align	4
        /*0000*/ 	.byte	0x02, 0x09, 0x00, 0x00, 0x02, 0x02, 0x01, 0x00, 0x02, 0x05, 0x05, 0x00, 0x03, 0x07, 0x01, 0x01
        /*0010*/ 	.byte	0x02, 0x03, 0x00, 0x00, 0x02, 0x06, 0x01, 0x00, 0x04, 0x0b, 0x08, 0x00, 0x09, 0x00, 0x00, 0x00
        /*0020*/ 	.byte	0x00, 0x00, 0x00, 0x00


//--------------------- .nv.info._Z20blelloch_scan_kernelPiPKii --------------------------
	.section	.nv.info._Z20blelloch_scan_kernelPiPKii,"",@"SHT_CUDA_INFO"
	.sectionflags	@""
	.align	4


	//----- nvinfo : EIATTR_CUDA_API_VERSION
	.align		4
        /*0000*/ 	.byte	0x04, 0x37
        /*0002*/ 	.short	(.L_7 - .L_6)
.L_6:
        /*0004*/ 	.word	0x00000082


	//----- nvinfo : EIATTR_KPARAM_INFO
	.align		4
.L_7:
        /*0008*/ 	.byte	0x04, 0x17
        /*000a*/ 	.short	(.L_9 - .L_8)
.L_8:
        /*000c*/ 	.word	0x00000000
        /*0010*/ 	.short	0x0002
        /*0012*/ 	.short	0x0010
        /*0014*/ 	.byte	0x00, 0xf0, 0x11, 0x00


	//----- nvinfo : EIATTR_KPARAM_INFO
	.align		4
.L_9:
        /*0018*/ 	.byte	0x04, 0x17
        /*001a*/ 	.short	(.L_11 - .L_10)
.L_10:
        /*001c*/ 	.word	0x00000000
        /*0020*/ 	.short	0x0001
        /*0022*/ 	.short	0x0008
        /*0024*/ 	.byte	0x00, 0xf5, 0x21, 0x00


	//----- nvinfo : EIATTR_KPARAM_INFO
	.align		4
.L_11:
        /*0028*/ 	.byte	0x04, 0x17
        /*002a*/ 	.short	(.L_13 - .L_12)
.L_12:
        /*002c*/ 	.word	0x00000000
        /*0030*/ 	.short	0x0000
        /*0032*/ 	.short	0x0000
        /*0034*/ 	.byte	0x00, 0xf5, 0x21, 0x00


	//----- nvinfo : EIATTR_SPARSE_MMA_MASK
	.align		4
.L_13:
        /*0038*/ 	.byte	0x03, 0x50
        /*003a*/ 	.short	0x0000


	//----- nvinfo : EIATTR_MAXREG_COUNT
	.align		4
        /*003c*/ 	.byte	0x03, 0x1b
        /*003e*/ 	.short	0x00ff


	//----- nvinfo : EIATTR_NUM_BARRIERS
	.align		4
        /*0040*/ 	.byte	0x02, 0x4c
        /*0042*/ 	.byte	0x01
	.zero		1


	//----- nvinfo : EIATTR_MERCURY_ISA_VERSION
	.align		4
        /*0044*/ 	.byte	0x03, 0x5f
        /*0046*/ 	.short	0x0101


	//----- nvinfo : EIATTR_VRC_CTA_INIT_COUNT
	.align		4
        /*0048*/ 	.byte	0x02, 0x4a
	.zero		1
	.zero		1


	//----- nvinfo : EIATTR_EXIT_INSTR_OFFSETS
	.align		4
        /*004c*/ 	.byte	0x04, 0x1c
        /*004e*/ 	.short	(.L_15 - .L_14)


	//   ....[0]....
.L_14:
        /*0050*/ 	.word	0x00000440


	//   ....[1]....
        /*0054*/ 	.word	0x00000470


	//----- nvinfo : EIATTR_CBANK_PARAM_SIZE
	.align		4
.L_15:
        /*0058*/ 	.byte	0x03, 0x19
        /*005a*/ 	.short	0x0014


	//----- nvinfo : EIATTR_PARAM_CBANK
	.align		4
        /*005c*/ 	.byte	0x04, 0x0a
        /*005e*/ 	.short	(.L_17 - .L_16)
	.align		4
.L_16:
        /*0060*/ 	.word	index@(.nv.constant0._Z20blelloch_scan_kernelPiPKii)
        /*0064*/ 	.short	0x0380
        /*0066*/ 	.short	0x0014


	//----- nvinfo : EIATTR_SW_WAR
	.align		4
.L_17:
        /*0068*/ 	.byte	0x04, 0x36
        /*006a*/ 	.short	(.L_19 - .L_18)
.L_18:
        /*006c*/ 	.word	0x00000008
.L_19:


//--------------------- .nv.callgraph             --------------------------
	.section	.nv.callgraph,"",@"SHT_CUDA_CALLGRAPH"
	.align	4
	.sectionentsize	8
	.align		4
        /*0000*/ 	.word	0x00000000
	.align		4
        /*0004*/ 	.word	0xffffffff
	.align		4
        /*0008*/ 	.word	0x00000000
	.align		4
        /*000c*/ 	.word	0xfffffffe
	.align		4
        /*0010*/ 	.word	0x00000000
	.align		4
        /*0014*/ 	.word	0xfffffffd
	.align		4
        /*0018*/ 	.word	0x00000000
	.align		4
        /*001c*/ 	.word	0xfffffffc


//--------------------- .text._Z20blelloch_scan_kernelPiPKii --------------------------
	.section	.text._Z20blelloch_scan_kernelPiPKii,"ax",@progbits
	.align	128
        .global         _Z20blelloch_scan_kernelPiPKii
        .type           _Z20blelloch_scan_kernelPiPKii,@function
        .size           _Z20blelloch_scan_kernelPiPKii,(.L_x_5 - _Z20blelloch_scan_kernelPiPKii)
        .other          _Z20blelloch_scan_kernelPiPKii,@"STO_CUDA_ENTRY STV_DEFAULT"
_Z20blelloch_scan_kernelPiPKii:
.text._Z20blelloch_scan_kernelPiPKii:
[----:B------:R-:W-:Y:S01]  /*0000*/  LDC R1, c[0x0][0x37c] ;  /* 0x0000df00ff017b82 */ /* 0x000fe20000000800 */
[----:B------:R-:W0:Y:S01]  /*0010*/  S2R R10, SR_TID.X ;  /* 0x00000000000a7919 */ /* 0x000e220000002100 */
[----:B------:R-:W1:Y:S06]  /*0020*/  LDCU UR6, c[0x0][0x390] ;  /* 0x00007200ff0677ac */ /* 0x000e6c0008000800 */
[----:B------:R-:W2:Y:S01]  /*0030*/  LDC.64 R2, c[0x0][0x388] ;  /* 0x0000e200ff027b82 */ /* 0x000ea20000000a00 */
[----:B------:R-:W3:Y:S07]  /*0040*/  LDCU.64 UR8, c[0x0][0x358] ;  /* 0x00006b00ff0877ac */ /* 0x000eee0008000a00 */
[----:B------:R-:W4:Y:S08]  /*0050*/  S2UR UR5, SR_CgaCtaId ;  /* 0x00000000000579c3 */ /* 0x000f300000008800 */
[----:B------:R-:W5:Y:S01]  /*0060*/  LDC R8, c[0x0][0x390] ;  /* 0x0000e400ff087b82 */ /* 0x000f620000000800 */
[----:B0-----:R-:W-:-:S04]  /*0070*/  IMAD.SHL.U32 R5, R10, 0x2, RZ ;  /* 0x000000020a057824 */ /* 0x001fc800078e00ff */
[C---:B------:R-:W-:Y:S01]  /*0080*/  VIADD R4, R5.reuse, 0x1 ;  /* 0x0000000105047836 */ /* 0x040fe20000000000 */
[C---:B-1----:R-:W-:Y:S01]  /*0090*/  ISETP.GE.AND P2, PT, R5.reuse, UR6, PT ;  /* 0x0000000605007c0c */ /* 0x042fe2000bf46270 */
[----:B--2---:R-:W-:-:S03]  /*00a0*/  IMAD.WIDE.U32 R2, R5, 0x4, R2 ;  /* 0x0000000405027825 */ /* 0x004fc600078e0002 */
[----:B------:R-:W-:-:S09]  /*00b0*/  ISETP.GE.AND P3, PT, R4, UR6, PT ;  /* 0x0000000604007c0c */ /* 0x000fd2000bf66270 */
[----:B---3--:R-:W2:Y:S04]  /*00c0*/  @!P2 LDG.E R7, desc[UR8][R2.64] ;  /* 0x000000080207a981 */ /* 0x008ea8000c1e1900 */
[----:B------:R0:W3:Y:S01]  /*00d0*/  @!P3 LDG.E R9, desc[UR8][R2.64+0x4] ;  /* 0x000004080209b981 */ /* 0x0000e2000c1e1900 */
[----:B------:R-:W-:Y:S01]  /*00e0*/  UMOV UR4, 0x400 ;  /* 0x0000040000047882 */ /* 0x000fe20000000000 */
[----:B------:R-:W-:Y:S01]  /*00f0*/  ISETP.NE.AND P0, PT, R10, RZ, PT ;  /* 0x000000ff0a00720c */ /* 0x000fe20003f05270 */
[----:B----4-:R-:W-:Y:S01]  /*0100*/  ULEA UR4, UR5, UR4, 0x18 ;  /* 0x0000000405047291 */ /* 0x010fe2000f8ec0ff */
[----:B-----5:R-:W-:Y:S01]  /*0110*/  ISETP.GE.AND P1, PT, R8, 0x2, PT ;  /* 0x000000020800780c */ /* 0x020fe20003f26270 */
[----:B------:R-:W-:-:S04]  /*0120*/  USHF.R.S32.HI UR5, URZ, 0x1, UR6 ;  /* 0x00000001ff057899 */ /* 0x000fc80008011406 */
[----:B------:R-:W-:Y:S01]  /*0130*/  LEA R0, R10, UR4, 0x3 ;  /* 0x000000040a007c11 */ /* 0x000fe2000f8e18ff */
[----:B------:R-:W-:Y:S01]  /*0140*/  UISETP.GE.AND UP0, UPT, UR5, 0x1, UPT ;  /* 0x000000010500788c */ /* 0x000fe2000bf06270 */
[----:B0-----:R-:W-:-:S03]  /*0150*/  IMAD.MOV.U32 R3, RZ, RZ, 0x1 ;  /* 0x00000001ff037424 */ /* 0x001fc600078e00ff */
[----:B--2---:R0:W-:Y:S04]  /*0160*/  @!P2 STS [R0], R7 ;  /* 0x000000070000a388 */ /* 0x0041e80000000800 */
[----:B---3--:R0:W-:Y:S04]  /*0170*/  @!P3 STS [R0+0x4], R9 ;  /* 0x000004090000b388 */ /* 0x0081e80000000800 */
[----:B------:R0:W-:Y:S04]  /*0180*/  @P2 STS [R0], RZ ;  /* 0x000000ff00002388 */ /* 0x0001e80000000800 */
[----:B------:R0:W-:Y:S01]  /*0190*/  @P3 STS [R0+0x4], RZ ;  /* 0x000004ff00003388 */ /* 0x0001e20000000800 */
[----:B------:R-:W-:Y:S05]  /*01a0*/  BRA.U !UP0, `(.L_x_0) ;  /* 0x00000001083c7547 */ /* 0x000fea000b800000 */
[----:B------:R-:W-:-:S07]  /*01b0*/  IMAD.MOV.U32 R3, RZ, RZ, 0x1 ;  /* 0x00000001ff037424 */ /* 0x000fce00078e00ff */
.L_x_1:
[----:B------:R-:W-:Y:S01]  /*01c0*/  BAR.SYNC.DEFER_BLOCKING 0x0 ;  /* 0x0000000000007b1d */ /* 0x000fe20000010000 */
[----:B------:R-:W-:Y:S01]  /*01d0*/  ISETP.GE.AND P2, PT, R10, UR5, PT ;  /* 0x000000050a007c0c */ /* 0x000fe2000bf46270 */
[----:B------:R-:W-:Y:S02]  /*01e0*/  UISETP.GT.U32.AND UP0, UPT, UR5, 0x1, UPT ;  /* 0x000000010500788c */ /* 0x000fe4000bf04070 */
[----:B------:R-:W-:-:S07]  /*01f0*/  USHF.R.U32.HI UR6, URZ, 0x1, UR5 ;  /* 0x00000001ff067899 */ /* 0x000fce0008011605 */
[----:B------:R-:W-:-:S03]  /*0200*/  UMOV UR5, UR6 ;  /* 0x0000000600057c82 */ /* 0x000fc60008000000 */
[----:B------:R-:W-:-:S05]  /*0210*/  @!P2 IMAD R2, R4, R3, RZ ;  /* 0x000000030402a224 */ /* 0x000fca00078e02ff */
[----:B------:R-:W-:-:S05]  /*0220*/  @!P2 LEA R2, R2, UR4, 0x2 ;  /* 0x000000040202ac11 */ /* 0x000fca000f8e10ff */
[C---:B-1----:R-:W-:Y:S02]  /*0230*/  @!P2 IMAD R6, R3.reuse, 0x4, R2 ;  /* 0x000000040306a824 */ /* 0x042fe400078e0202 */
[----:B------:R-:W-:Y:S01]  /*0240*/  @!P2 LDS R2, [R2+-0x4] ;  /* 0xfffffc000202a984 */ /* 0x000fe20000000800 */
[----:B------:R-:W-:-:S03]  /*0250*/  IMAD.SHL.U32 R3, R3, 0x2, RZ ;  /* 0x0000000203037824 */ /* 0x000fc600078e00ff */
[----:B0-----:R-:W0:Y:S02]  /*0260*/  @!P2 LDS R7, [R6+-0x4] ;  /* 0xfffffc000607a984 */ /* 0x001e240000000800 */
[----:B0-----:R-:W-:-:S05]  /*0270*/  @!P2 IMAD.IADD R7, R2, 0x1, R7 ;  /* 0x000000010207a824 */ /* 0x001fca00078e0207 */
[----:B------:R1:W-:Y:S01]  /*0280*/  @!P2 STS [R6+-0x4], R7 ;  /* 0xfffffc070600a388 */ /* 0x0003e20000000800 */
[----:B------:R-:W-:Y:S05]  /*0290*/  BRA.U UP0, `(.L_x_1) ;  /* 0xfffffffd00c87547 */ /* 0x000fea000b83ffff */
.L_x_0:
[----:B------:R-:W-:-:S05]  /*02a0*/  @!P0 LEA R2, R8, UR4, 0x2 ;  /* 0x0000000408028c11 */ /* 0x000fca000f8e10ff */
[----:B------:R2:W-:Y:S01]  /*02b0*/  @!P0 STS [R2+-0x4], RZ ;  /* 0xfffffcff02008388 */ /* 0x0005e20000000800 */
[----:B------:R-:W-:Y:S05]  /*02c0*/  @!P1 BRA `(.L_x_2) ;  /* 0x0000000000409947 */ /* 0x000fea0003800000 */
[----:B------:R-:W3:Y:S01]  /*02d0*/  LDC R8, c[0x0][0x390] ;  /* 0x0000e400ff087b82 */ /* 0x000ee20000000800 */
[----:B------:R-:W-:-:S05]  /*02e0*/  UMOV UR5, 0x1 ;  /* 0x0000000100057882 */ /* 0x000fca0000000000 */
.L_x_3:
[----:B------:R-:W-:Y:S01]  /*02f0*/  BAR.SYNC.DEFER_BLOCKING 0x0 ;  /* 0x0000000000007b1d */ /* 0x000fe20000010000 */
[----:B------:R-:W-:Y:S01]  /*0300*/  ISETP.GE.AND P0, PT, R10, UR5, PT ;  /* 0x000000050a007c0c */ /* 0x000fe2000bf06270 */
[----:B------:R-:W-:Y:S01]  /*0310*/  USHF.L.U32 UR5, UR5, 0x1, URZ ;  /* 0x0000000105057899 */ /* 0x000fe200080006ff */
[----:B------:R-:W-:-:S11]  /*0320*/  SHF.R.S32.HI R3, RZ, 0x1, R3 ;  /* 0x00000001ff037819 */ /* 0x000fd60000011403 */
[----:B--2---:R-:W-:-:S05]  /*0330*/  @!P0 IMAD R2, R4, R3, RZ ;  /* 0x0000000304028224 */ /* 0x004fca00078e02ff */
[----:B------:R-:W-:-:S05]  /*0340*/  @!P0 LEA R2, R2, UR4, 0x2 ;  /* 0x0000000402028c11 */ /* 0x000fca000f8e10ff */
[----:B01----:R-:W-:Y:S01]  /*0350*/  @!P0 IMAD R7, R3, 0x4, R2 ;  /* 0x0000000403078824 */ /* 0x003fe200078e0202 */
[----:B------:R-:W-:Y:S04]  /*0360*/  @!P0 LDS R6, [R2+-0x4] ;  /* 0xfffffc0002068984 */ /* 0x000fe80000000800 */
[----:B------:R-:W0:Y:S02]  /*0370*/  @!P0 LDS R9, [R7+-0x4] ;  /* 0xfffffc0007098984 */ /* 0x000e240000000800 */
[----:B0-----:R-:W-:Y:S02]  /*0380*/  @!P0 IMAD.IADD R6, R6, 0x1, R9 ;  /* 0x0000000106068824 */ /* 0x001fe400078e0209 */
[----:B------:R4:W-:Y:S04]  /*0390*/  @!P0 STS [R2+-0x4], R9 ;  /* 0xfffffc0902008388 */ /* 0x0009e80000000800 */
[----:B------:R4:W-:Y:S01]  /*03a0*/  @!P0 STS [R7+-0x4], R6 ;  /* 0xfffffc0607008388 */ /* 0x0009e20000000800 */
[----:B---3--:R-:W-:-:S13]  /*03b0*/  ISETP.LE.AND P0, PT, R8, UR5, PT ;  /* 0x0000000508007c0c */ /* 0x008fda000bf03270 */
[----:B----4-:R-:W-:Y:S05]  /*03c0*/  @!P0 BRA `(.L_x_3) ;  /* 0xfffffffc00c88947 */ /* 0x010fea000383ffff */
.L_x_2:
[----:B------:R-:W-:Y:S01]  /*03d0*/  BAR.SYNC.DEFER_BLOCKING 0x0 ;  /* 0x0000000000007b1d */ /* 0x000fe20000010000 */
[-C--:B------:R-:W-:Y:S02]  /*03e0*/  ISETP.GE.AND P0, PT, R5, R8.reuse, PT ;  /* 0x000000080500720c */ /* 0x080fe40003f06270 */
[----:B------:R-:W-:-:S05]  /*03f0*/  ISETP.GE.AND P1, PT, R4, R8, PT ;  /* 0x000000080400720c */ /* 0x000fca0003f26270 */
[----:B--2---:R-:W2:Y:S06]  /*0400*/  LDC.64 R2, c[0x0][0x380] ;  /* 0x0000e000ff027b82 */ /* 0x004eac0000000a00 */
[----:B01----:R-:W0:Y:S01]  /*0410*/  @!P0 LDS R7, [R0] ;  /* 0x0000000000078984 */ /* 0x003e220000000800 */
[----:B--2---:R-:W-:-:S05]  /*0420*/  IMAD.WIDE.U32 R2, R5, 0x4, R2 ;  /* 0x0000000405027825 */ /* 0x004fca00078e0002 */
[----:B0-----:R0:W-:Y:S01]  /*0430*/  @!P0 STG.E desc[UR8][R2.64], R7 ;  /* 0x0000000702008986 */ /* 0x0011e2000c101908 */
[----:B------:R-:W-:Y:S05]  /*0440*/  @P1 EXIT ;  /* 0x000000000000194d */ /* 0x000fea0003800000 */
[----:B------:R-:W1:Y:S04]  /*0450*/  LDS R5, [R0+0x4] ;  /* 0x0000040000057984 */ /* 0x000e680000000800 */
[----:B-1----:R-:W-:Y:S01]  /*0460*/  STG.E desc[UR8][R2.64+0x4], R5 ;  /* 0x0000040502007986 */ /* 0x002fe2000c101908 */
[----:B------:R-:W-:Y:S05]  /*0470*/  EXIT ;  /* 0x000000000000794d */ /* 0x000fea0003800000 */
.L_x_4:
[----:B------:R-:W-:-:S00]  /*0480*/  BRA `(.L_x_4) ;  /* 0xfffffffc00fc7947 */ /* 0x000fc0000383ffff */
[----:B------:R-:W-:-:S00]  /*0490*/  NOP ;  /* 0x0000000000007918 */ /* 0x000fc00000000000 */
        /* <DEDUP_REMOVED lines=14> */
.L_x_5:


//--------------------- .nv.shared._Z20blelloch_scan_kernelPiPKii --------------------------
	.section	.nv.shared._Z20blelloch_scan_kernelPiPKii,"aw",@nobits
	.sectionflags	@""
	.align	16
	.zero		1024


//--------------------- .nv.shared.reserved.0     --------------------------
	.section	.nv.shared.reserved.0,"aw",@nobits
	.weak		__nv_reservedSMEM_offset_0_alias
	.size		__nv_reservedSMEM_offset_0_alias, 0, 64
	.other		__nv_reservedSMEM_offset_0_alias,@"STO_CUDA_RESERVED_SHARED STV_DEFAULT"
__nv_reservedSMEM_offset_0_alias:
	.zero		0
	.zero		64


//--------------------- .nv.constant0._Z20blelloch_scan_kernelPiPKii --------------------------
	.section	.nv.constant0._Z20blelloch_scan_kernelPiPKii,"a",@progbits
	.sectionflags	@""
	.align	4
.nv.constant0._Z20blelloch_scan_kernelPiPKii:
	.zero		916


//--------------------- SYMBOLS --------------------------

	.type		.nv.reservedSmem.offset0,@object
	.size		.nv.reservedSmem.offset0,0x4
	.type		.nv.reservedSmem.cap,@object
	.size		.nv.reservedSmem.cap,0x4
